//
// Generated by NVIDIA NVVM Compiler
//
// Compiler Build ID: CL-36424714
// Cuda compilation tools, release 13.0, V13.0.88
// Based on NVVM 20.0.0
//

.version 9.0
.target sm_100
.address_size 64

	// .globl	_Z14matmul_forwardPfS_S_

.visible .entry _Z14matmul_forwardPfS_S_(
	.param .u64 .ptr .align 1 _Z14matmul_forwardPfS_S__param_0,
	.param .u64 .ptr .align 1 _Z14matmul_forwardPfS_S__param_1,
	.param .u64 .ptr .align 1 _Z14matmul_forwardPfS_S__param_2
)
{
	.reg .pred 	%p<4>;
	.reg .b32 	%r<18>;
	.reg .b32 	%f<28>;
	.reg .b64 	%rd<18>;

	ld.param.u64 	%rd8, [_Z14matmul_forwardPfS_S__param_0];
	ld.param.u64 	%rd9, [_Z14matmul_forwardPfS_S__param_1];
	ld.param.u64 	%rd10, [_Z14matmul_forwardPfS_S__param_2];
	mov.u32 	%r9, %tid.x;
	mov.u32 	%r10, %ctaid.x;
	mov.u32 	%r11, %ntid.x;
	mad.lo.s32 	%r1, %r10, %r11, %r9;
	setp.gt.s32 	%p1, %r1, 1023;
	@%p1 bra 	$L__BB0_5;
	shl.b32 	%r2, %r1, 9;
	cvta.to.global.u64 	%rd11, %rd8;
	add.s64 	%rd1, %rd11, 16;
	cvta.to.global.u64 	%rd12, %rd9;
	add.s64 	%rd2, %rd12, 8192;
	cvta.to.global.u64 	%rd3, %rd10;
	mov.b32 	%r15, 0;
$L__BB0_2:
	add.s32 	%r14, %r2, %r15;
	mul.wide.s32 	%rd13, %r14, 4;
	add.s64 	%rd4, %rd3, %rd13;
	mov.b32 	%r17, 0;
	st.global.u32 	[%rd4], %r17;
	mul.wide.u32 	%rd14, %r15, 4;
	add.s64 	%rd17, %rd2, %rd14;
	mov.f32 	%f27, 0f00000000;
	mov.u32 	%r16, %r2;
$L__BB0_3:
	mul.wide.s32 	%rd15, %r16, 4;
	add.s64 	%rd16, %rd1, %rd15;
	ld.global.f32 	%f4, [%rd16+-16];
	ld.global.f32 	%f5, [%rd17+-8192];
	fma.rn.f32 	%f6, %f4, %f5, %f27;
	st.global.f32 	[%rd4], %f6;
	ld.global.f32 	%f7, [%rd16+-12];
	ld.global.f32 	%f8, [%rd17+-6144];
	fma.rn.f32 	%f9, %f7, %f8, %f6;
	st.global.f32 	[%rd4], %f9;
	ld.global.f32 	%f10, [%rd16+-8];
	ld.global.f32 	%f11, [%rd17+-4096];
	fma.rn.f32 	%f12, %f10, %f11, %f9;
	st.global.f32 	[%rd4], %f12;
	ld.global.f32 	%f13, [%rd16+-4];
	ld.global.f32 	%f14, [%rd17+-2048];
	fma.rn.f32 	%f15, %f13, %f14, %f12;
	st.global.f32 	[%rd4], %f15;
	ld.global.f32 	%f16, [%rd16];
	ld.global.f32 	%f17, [%rd17];
	fma.rn.f32 	%f18, %f16, %f17, %f15;
	st.global.f32 	[%rd4], %f18;
	ld.global.f32 	%f19, [%rd16+4];
	ld.global.f32 	%f20, [%rd17+2048];
	fma.rn.f32 	%f21, %f19, %f20, %f18;
	st.global.f32 	[%rd4], %f21;
	ld.global.f32 	%f22, [%rd16+8];
	ld.global.f32 	%f23, [%rd17+4096];
	fma.rn.f32 	%f24, %f22, %f23, %f21;
	st.global.f32 	[%rd4], %f24;
	ld.global.f32 	%f25, [%rd16+12];
	ld.global.f32 	%f26, [%rd17+6144];
	fma.rn.f32 	%f27, %f25, %f26, %f24;
	st.global.f32 	[%rd4], %f27;
	add.s32 	%r17, %r17, 8;
	add.s32 	%r16, %r16, 8;
	add.s64 	%rd17, %rd17, 16384;
	setp.ne.s32 	%p2, %r17, 512;
	@%p2 bra 	$L__BB0_3;
	add.s32 	%r15, %r15, 1;
	setp.ne.s32 	%p3, %r15, 512;
	@%p3 bra 	$L__BB0_2;
$L__BB0_5:
	ret;

}


// ===== COMPILED SASS (sm_100) =====

	.target	sm_100

	.elftype	@"ET_EXEC"


//--------------------- .note.nv.tkinfo           --------------------------
	.section	.note.nv.tkinfo,"",@"SHT_NOTE"
	.sectionflags	@"SHF_NOTE_NV_TKINFO"
	.tkinfo
        /*0018*/ 	.word	0x00000002
        /*0030*/ 	.string	""
        /*0030*/ 	.string	"ptxas"
        /*0030*/ 	.string	"Cuda compilation tools, release 13.0, V13.0.88"
        /*0030*/ 	.string	"Build cuda_13.0.r13.0/compiler.36424714_0"
        /*0030*/ 	.string	"-arch sm_100 -m 64 "



//--------------------- .note.nv.cuinfo           --------------------------
	.section	.note.nv.cuinfo,"",@"SHT_NOTE"
	.sectionflags	@"SHF_NOTE_NV_CUINFO"
        /*0018*/ 	.short	0x0002
        /*001a*/ 	.short	0x0064
        /*001c*/ 	.short	0x0082
	.zero		2


//--------------------- .nv.info                  --------------------------
	.section	.nv.info,"",@"SHT_CUDA_INFO"
	.align	4


	//----- nvinfo : EIATTR_REGCOUNT
	.align		4
        /*0000*/ 	.byte	0x04, 0x2f
        /*0002*/ 	.short	(.L_1 - .L_0)
	.align		4
.L_0:
        /*0004*/ 	.word	index@(_Z14matmul_forwardPfS_S_)
        /*0008*/ 	.word	0x00000018


	//----- nvinfo : EIATTR_FRAME_SIZE
	.align		4
.L_1:
        /*000c*/ 	.byte	0x04, 0x11
        /*000e*/ 	.short	(.L_3 - .L_2)
	.align		4
.L_2:
        /*0010*/ 	.word	index@(_Z14matmul_forwardPfS_S_)
        /*0014*/ 	.word	0x00000000


	//----- nvinfo : EIATTR_MIN_STACK_SIZE
	.align		4
.L_3:
        /*0018*/ 	.byte	0x04, 0x12
        /*001a*/ 	.short	(.L_5 - .L_4)
	.align		4
.L_4:
        /*001c*/ 	.word	index@(_Z14matmul_forwardPfS_S_)
        /*0020*/ 	.word	0x00000000
.L_5:


//--------------------- .nv.compat                --------------------------
	.section	.nv.compat,"",@"SHT_CUDA_COMPAT_INFO"
	.align	4
        /*0000*/ 	.byte	0x02, 0x09, 0x00, 0x00, 0x02, 0x02, 0x01, 0x00, 0x02, 0x05, 0x05, 0x00, 0x03, 0x07, 0x01, 0x01
        /*0010*/ 	.byte	0x02, 0x03, 0x00, 0x00, 0x02, 0x06, 0x01, 0x00, 0x04, 0x0b, 0x08, 0x00, 0x09, 0x00, 0x00, 0x00
        /*0020*/ 	.byte	0x00, 0x00, 0x00, 0x00


//--------------------- .nv.info._Z14matmul_forwardPfS_S_ --------------------------
	.section	.nv.info._Z14matmul_forwardPfS_S_,"",@"SHT_CUDA_INFO"
	.sectionflags	@""
	.align	4


	//----- nvinfo : EIATTR_CUDA_API_VERSION
	.align		4
        /*0000*/ 	.byte	0x04, 0x37
        /*0002*/ 	.short	(.L_7 - .L_6)
.L_6:
        /*0004*/ 	.word	0x00000082


	//----- nvinfo : EIATTR_KPARAM_INFO
	.align		4
.L_7:
        /*0008*/ 	.byte	0x04, 0x17
        /*000a*/ 	.short	(.L_9 - .L_8)
.L_8:
        /*000c*/ 	.word	0x00000000
        /*0010*/ 	.short	0x0002
        /*0012*/ 	.short	0x0010
        /*0014*/ 	.byte	0x00, 0xf5, 0x21, 0x00


	//----- nvinfo : EIATTR_KPARAM_INFO
	.align		4
.L_9:
        /*0018*/ 	.byte	0x04, 0x17
        /*001a*/ 	.short	(.L_11 - .L_10)
.L_10:
        /*001c*/ 	.word	0x00000000
        /*0020*/ 	.short	0x0001
        /*0022*/ 	.short	0x0008
        /*0024*/ 	.byte	0x00, 0xf5, 0x21, 0x00


	//----- nvinfo : EIATTR_KPARAM_INFO
	.align		4
.L_11:
        /*0028*/ 	.byte	0x04, 0x17
        /*002a*/ 	.short	(.L_13 - .L_12)
.L_12:
        /*002c*/ 	.word	0x00000000
        /*0030*/ 	.short	0x0000
        /*0032*/ 	.short	0x0000
        /*0034*/ 	.byte	0x00, 0xf5, 0x21, 0x00


	//----- nvinfo : EIATTR_SPARSE_MMA_MASK
	.align		4
.L_13:
        /*0038*/ 	.byte	0x03, 0x50
        /*003a*/ 	.short	0x0000


	//----- nvinfo : EIATTR_MAXREG_COUNT
	.align		4
        /*003c*/ 	.byte	0x03, 0x1b
        /*003e*/ 	.short	0x00ff


	//----- nvinfo : EIATTR_MERCURY_ISA_VERSION
	.align		4
        /*0040*/ 	.byte	0x03, 0x5f
        /*0042*/ 	.short	0x0101


	//----- nvinfo : EIATTR_VRC_CTA_INIT_COUNT
	.align		4
        /*0044*/ 	.byte	0x02, 0x4a
	.zero		1
	.zero		1


	//----- nvinfo : EIATTR_EXIT_INSTR_OFFSETS
	.align		4
        /*0048*/ 	.byte	0x04, 0x1c
        /*004a*/ 	.short	(.L_15 - .L_14)


	//   ....[0]....
.L_14:
        /*004c*/ 	.word	0x00000060


	//   ....[1]....
        /*0050*/ 	.word	0x00000af0


	//----- nvinfo : EIATTR_CBANK_PARAM_SIZE
	.align		4
.L_15:
        /*0054*/ 	.byte	0x03, 0x19
        /*0056*/ 	.short	0x0018


	//----- nvinfo : EIATTR_PARAM_CBANK
	.align		4
        /*0058*/ 	.byte	0x04, 0x0a
        /*005a*/ 	.short	(.L_17 - .L_16)
	.align		4
.L_16:
        /*005c*/ 	.word	index@(.nv.constant0._Z14matmul_forwardPfS_S_)
        /*0060*/ 	.short	0x0380
        /*0062*/ 	.short	0x0018


	//----- nvinfo : EIATTR_SW_WAR
	.align		4
.L_17:
        /*0064*/ 	.byte	0x04, 0x36
        /*0066*/ 	.short	(.L_19 - .L_18)
.L_18:
        /*0068*/ 	.word	0x00000008
.L_19:


//--------------------- .nv.callgraph             --------------------------
	.section	.nv.callgraph,"",@"SHT_CUDA_CALLGRAPH"
	.align	4
	.sectionentsize	8
	.align		4
        /*0000*/ 	.word	0x00000000
	.align		4
        /*0004*/ 	.word	0xffffffff
	.align		4
        /*0008*/ 	.word	0x00000000
	.align		4
        /*000c*/ 	.word	0xfffffffe
	.align		4
        /*0010*/ 	.word	0x00000000
	.align		4
        /*0014*/ 	.word	0xfffffffd
	.align		4
        /*0018*/ 	.word	0x00000000
	.align		4
        /*001c*/ 	.word	0xfffffffc


//--------------------- .text._Z14matmul_forwardPfS_S_ --------------------------
	.section	.text._Z14matmul_forwardPfS_S_,"ax",@progbits
	.align	128
        .global         _Z14matmul_forwardPfS_S_
        .type           _Z14matmul_forwardPfS_S_,@function
        .size           _Z14matmul_forwardPfS_S_,(.L_x_3 - _Z14matmul_forwardPfS_S_)
        .other          _Z14matmul_forwardPfS_S_,@"STO_CUDA_ENTRY STV_DEFAULT"
_Z14matmul_forwardPfS_S_:
.text._Z14matmul_forwardPfS_S_:
[----:B------:R-:W-:Y:S01]  /*0000*/  LDC R1, c[0x0][0x37c] ;  /* 0x0000df00ff017b82 */ /* 0x000fe20000000800 */
[----:B------:R-:W0:Y:S07]  /*0010*/  S2R R0, SR_TID.X ;  /* 0x0000000000007919 */ /* 0x000e2e0000002100 */
[----:B------:R-:W0:Y:S08]  /*0020*/  S2UR UR4, SR_CTAID.X ;  /* 0x00000000000479c3 */ /* 0x000e300000002500 */
[----:B------:R-:W0:Y:S02]  /*0030*/  LDC R3, c[0x0][0x360] ;  /* 0x0000d800ff037b82 */ /* 0x000e240000000800 */
[----:B0-----:R-:W-:-:S05]  /*0040*/  IMAD R0, R3, UR4, R0 ;  /* 0x0000000403007c24 */ /* 0x001fca000f8e0200 */
[----:B------:R-:W-:-:S13]  /*0050*/  ISETP.GT.AND P0, PT, R0, 0x3ff, PT ;  /* 0x000003ff0000780c */ /* 0x000fda0003f04270 */
[----:B------:R-:W-:Y:S05]  /*0060*/  @P0 EXIT ;  /* 0x000000000000094d */ /* 0x000fea0003800000 */
[----:B------:R-:W0:Y:S01]  /*0070*/  LDCU.128 UR4, c[0x0][0x380] ;  /* 0x00007000ff0477ac */ /* 0x000e220008000c00 */
[----:B------:R-:W-:Y:S01]  /*0080*/  SHF.L.U32 R0, R0, 0x9, RZ ;  /* 0x0000000900007819 */ /* 0x000fe200000006ff */
[----:B------:R-:W1:Y:S01]  /*0090*/  LDCU.64 UR10, c[0x0][0x358] ;  /* 0x00006b00ff0a77ac */ /* 0x000e620008000a00 */
[----:B0-----:R-:W-:Y:S02]  /*00a0*/  UIADD3 UR4, UP0, UPT, UR4, 0x10, URZ ;  /* 0x0000001004047890 */ /* 0x001fe4000ff1e0ff */
[----:B------:R-:W-:Y:S02]  /*00b0*/  UIADD3 UR6, UP1, UPT, UR6, 0x2000, URZ ;  /* 0x0000200006067890 */ /* 0x000fe4000ff3e0ff */
[----:B------:R-:W-:Y:S02]  /*00c0*/  UIADD3.X UR5, UPT, UPT, URZ, UR5, URZ, UP0, !UPT ;  /* 0x00000005ff057290 */ /* 0x000fe400087fe4ff */
[----:B------:R-:W-:Y:S01]  /*00d0*/  MOV R2, UR4 ;  /* 0x0000000400027c02 */ /* 0x000fe20008000f00 */
[----:B------:R-:W-:Y:S01]  /*00e0*/  UIADD3.X UR7, UPT, UPT, URZ, UR7, URZ, UP1, !UPT ;  /* 0x00000007ff077290 */ /* 0x000fe20008ffe4ff */
[----:B------:R-:W-:-:S02]  /*00f0*/  UMOV UR4, URZ ;  /* 0x000000ff00047c82 */ /* 0x000fc40008000000 */
[----:B-1----:R-:W-:-:S09]  /*0100*/  MOV R3, UR5 ;  /* 0x0000000500037c02 */ /* 0x002fd20008000f00 */
.L_x_1:
[----:B01----:R-:W0:Y:S01]  /*0110*/  LDC.64 R4, c[0x0][0x390] ;  /* 0x0000e400ff047b82 */ /* 0x003e220000000a00 */
[----:B------:R-:W-:Y:S01]  /*0120*/  IADD3 R7, PT, PT, R0, UR4, RZ ;  /* 0x0000000400077c10 */ /* 0x000fe2000fffe0ff */
[----:B------:R-:W-:Y:S01]  /*0130*/  UIMAD.WIDE.U32 UR8, UR4, 0x4, UR6 ;  /* 0x00000004040878a5 */ /* 0x000fe2000f8e0006 */
[----:B------:R-:W-:Y:S01]  /*0140*/  HFMA2 R13, -RZ, RZ, 0, 0 ;  /* 0x00000000ff0d7431 */ /* 0x000fe200000001ff */
[----:B------:R-:W-:Y:S01]  /*0150*/  UIADD3 UR4, UPT, UPT, UR4, 0x1, URZ ;  /* 0x0000000104047890 */ /* 0x000fe2000fffe0ff */
[----:B------:R-:W-:Y:S01]  /*0160*/  MOV R11, R0 ;  /* 0x00000000000b7202 */ /* 0x000fe20000000f00 */
[----:B------:R-:W-:Y:S02]  /*0170*/  UMOV UR5, URZ ;  /* 0x000000ff00057c82 */ /* 0x000fe40008000000 */
[----:B------:R-:W-:Y:S01]  /*0180*/  MOV R9, UR9 ;  /* 0x0000000900097c02 */ /* 0x000fe20008000f00 */
[----:B------:R-:W-:Y:S01]  /*0190*/  UISETP.NE.AND UP1, UPT, UR4, 0x200, UPT ;  /* 0x000002000400788c */ /* 0x000fe2000bf25270 */
[----:B------:R-:W-:-:S02]  /*01a0*/  MOV R6, UR8 ;  /* 0x0000000800067c02 */ /* 0x000fc40008000f00 */
[----:B------:R-:W-:Y:S02]  /*01b0*/  MOV R8, UR8 ;  /* 0x0000000800087c02 */ /* 0x000fe40008000f00 */
[----:B------:R-:W-:Y:S01]  /*01c0*/  MOV R15, R9 ;  /* 0x00000009000f7202 */ /* 0x000fe20000000f00 */
[----:B0-----:R-:W-:Y:S01]  /*01d0*/  IMAD.WIDE R4, R7, 0x4, R4 ;  /* 0x0000000407047825 */ /* 0x001fe200078e0204 */
[----:B------:R-:W-:-:S04]  /*01e0*/  MOV R7, UR9 ;  /* 0x0000000900077c02 */ /* 0x000fc80008000f00 */
[----:B------:R0:W-:Y:S03]  /*01f0*/  STG.E desc[UR10][R4.64], RZ ;  /* 0x000000ff04007986 */ /* 0x0001e6000c10190a */
.L_x_0:
[----:B------:R-:W-:Y:S01]  /*0200*/  IMAD.WIDE R8, R11, 0x4, R2 ;  /* 0x000000040b087825 */ /* 0x000fe200078e0202 */
[----:B------:R-:W-:-:S04]  /*0210*/  MOV R7, R15 ;  /* 0x0000000f00077202 */ /* 0x000fc80000000f00 */
[----:B------:R-:W2:Y:S04]  /*0220*/  LDG.E R10, desc[UR10][R8.64+-0x10] ;  /* 0xfffff00a080a7981 */ /* 0x000ea8000c1e1900 */
[----:B------:R-:W2:Y:S02]  /*0230*/  LDG.E R12, desc[UR10][R6.64+-0x2000] ;  /* 0xffe0000a060c7981 */ /* 0x000ea4000c1e1900 */
[----:B-12---:R-:W-:-:S05]  /*0240*/  FFMA R13, R10, R12, R13 ;  /* 0x0000000c0a0d7223 */ /* 0x006fca000000000d */
[----:B------:R1:W-:Y:S04]  /*0250*/  STG.E desc[UR10][R4.64], R13 ;  /* 0x0000000d04007986 */ /* 0x0003e8000c10190a */
[----:B------:R-:W2:Y:S04]  /*0260*/  LDG.E R10, desc[UR10][R8.64+-0xc] ;  /* 0xfffff40a080a7981 */ /* 0x000ea8000c1e1900 */
[----:B------:R-:W2:Y:S02]  /*0270*/  LDG.E R12, desc[UR10][R6.64+-0x1800] ;  /* 0xffe8000a060c7981 */ /* 0x000ea4000c1e1900 */
[----:B--2---:R-:W-:-:S05]  /*0280*/  FFMA R15, R10, R12, R13 ;  /* 0x0000000c0a0f7223 */ /* 0x004fca000000000d */
[----:B------:R2:W-:Y:S04]  /*0290*/  STG.E desc[UR10][R4.64], R15 ;  /* 0x0000000f04007986 */ /* 0x0005e8000c10190a */
[----:B------:R-:W3:Y:S04]  /*02a0*/  LDG.E R10, desc[UR10][R8.64+-0x8] ;  /* 0xfffff80a080a7981 */ /* 0x000ee8000c1e1900 */
[----:B------:R-:W3:Y:S02]  /*02b0*/  LDG.E R12, desc[UR10][R6.64+-0x1000] ;  /* 0xfff0000a060c7981 */ /* 0x000ee4000c1e1900 */
[----:B---3--:R-:W-:-:S05]  /*02c0*/  FFMA R17, R10, R12, R15 ;  /* 0x0000000c0a117223 */ /* 0x008fca000000000f */
[----:B------:R3:W-:Y:S04]  /*02d0*/  STG.E desc[UR10][R4.64], R17 ;  /* 0x0000001104007986 */ /* 0x0007e8000c10190a */
[----:B------:R-:W1:Y:S04]  /*02e0*/  LDG.E R10, desc[UR10][R8.64+-0x4] ;  /* 0xfffffc0a080a7981 */ /* 0x000e68000c1e1900 */
[----:B------:R-:W1:Y:S02]  /*02f0*/  LDG.E R12, desc[UR10][R6.64+-0x800] ;  /* 0xfff8000a060c7981 */ /* 0x000e64000c1e1900 */
[----:B-1----:R-:W-:-:S05]  /*0300*/  FFMA R13, R10, R12, R17 ;  /* 0x0000000c0a0d7223 */ /* 0x002fca0000000011 */
        /* <DEDUP_REMOVED lines=9> */
[----:B------:R-:W4:Y:S04]  /*03a0*/  LDG.E R10, desc[UR10][R8.64+0x8] ;  /* 0x0000080a080a7981 */ /* 0x000f28000c1e1900 */
[----:B------:R-:W4:Y:S02]  /*03b0*/  LDG.E R12, desc[UR10][R6.64+0x1000] ;  /* 0x0010000a060c7981 */ /* 0x000f24000c1e1900 */
[----:B----4-:R-:W-:-:S05]  /*03c0*/  FFMA R19, R10, R12, R17 ;  /* 0x0000000c0a137223 */ /* 0x010fca0000000011 */
[----:B------:R-:W-:Y:S04]  /*03d0*/  STG.E desc[UR10][R4.64], R19 ;  /* 0x0000001304007986 */ /* 0x000fe8000c10190a */
[----:B------:R-:W2:Y:S04]  /*03e0*/  LDG.E R10, desc[UR10][R8.64+0xc] ;  /* 0x00000c0a080a7981 */ /* 0x000ea8000c1e1900 */
[----:B------:R-:W2:Y:S01]  /*03f0*/  LDG.E R12, desc[UR10][R6.64+0x1800] ;  /* 0x0018000a060c7981 */ /* 0x000ea2000c1e1900 */
[----:B-1----:R-:W-:Y:S01]  /*0400*/  IADD3 R13, PT, PT, R11, 0x8, RZ ;  /* 0x000000080b0d7810 */ /* 0x002fe20007ffe0ff */
[----:B--2---:R-:W-:-:S04]  /*0410*/  FFMA R15, R10, R12, R19 ;  /* 0x0000000c0a0f7223 */ /* 0x004fc80000000013 */
[----:B------:R-:W-:Y:S01]  /*0420*/  IMAD.WIDE R12, R13, 0x4, R2 ;  /* 0x000000040d0c7825 */ /* 0x000fe200078e0202 */
[----:B------:R1:W-:Y:S04]  /*0430*/  STG.E desc[UR10][R4.64], R15 ;  /* 0x0000000f04007986 */ /* 0x0003e8000c10190a */
[----:B------:R-:W3:Y:S04]  /*0440*/  LDG.E R14, desc[UR10][R6.64+0x2000] ;  /* 0x0020000a060e7981 */ /* 0x000ee8000c1e1900 */
[----:B------:R-:W3:Y:S02]  /*0450*/  LDG.E R10, desc[UR10][R12.64+-0x10] ;  /* 0xfffff00a0c0a7981 */ /* 0x000ee4000c1e1900 */
[----:B---3--:R-:W-:-:S05]  /*0460*/  FFMA R17, R10, R14, R15 ;  /* 0x0000000e0a117223 */ /* 0x008fca000000000f */
        /* <DEDUP_REMOVED lines=8> */
[----:B------:R-:W-:Y:S04]  /*04f0*/  STG.E desc[UR10][R4.64], R15 ;  /* 0x0000000f04007986 */ /* 0x000fe8000c10190a */
        /* <DEDUP_REMOVED lines=17> */
[----:B------:R-:W2:Y:S01]  /*0610*/  LDG.E R10, desc[UR10][R6.64+0x5800] ;  /* 0x0058000a060a7981 */ /* 0x000ea2000c1e1900 */
[----:B------:R-:W-:-:S05]  /*0620*/  IADD3 R15, PT, PT, R11, 0x10, RZ ;  /* 0x000000100b0f7810 */ /* 0x000fca0007ffe0ff */
[----:B------:R-:W-:-:S04]  /*0630*/  IMAD.WIDE R14, R15, 0x4, R2 ;  /* 0x000000040f0e7825 */ /* 0x000fc800078e0202 */
[----:B--2---:R-:W-:-:S05]  /*0640*/  FFMA R9, R8, R10, R17 ;  /* 0x0000000a08097223 */ /* 0x004fca0000000011 */
[----:B------:R1:W-:Y:S04]  /*0650*/  STG.E desc[UR10][R4.64], R9 ;  /* 0x0000000904007986 */ /* 0x0003e8000c10190a */
[----:B------:R-:W3:Y:S04]  /*0660*/  LDG.E R10, desc[UR10][R6.64+0x6000] ;  /* 0x0060000a060a7981 */ /* 0x000ee8000c1e1900 */
[----:B------:R-:W3:Y:S02]  /*0670*/  LDG.E R8, desc[UR10][R14.64+-0x10] ;  /* 0xfffff00a0e087981 */ /* 0x000ee4000c1e1900 */
[----:B---3--:R-:W-:-:S05]  /*0680*/  FFMA R19, R8, R10, R9 ;  /* 0x0000000a08137223 */ /* 0x008fca0000000009 */
[----:B------:R-:W-:Y:S04]  /*0690*/  STG.E desc[UR10][R4.64], R19 ;  /* 0x0000001304007986 */ /* 0x000fe8000c10190a */
[----:B------:R-:W2:Y:S04]  /*06a0*/  LDG.E R8, desc[UR10][R14.64+-0xc] ;  /* 0xfffff40a0e087981 */ /* 0x000ea8000c1e1900 */
[----:B------:R-:W2:Y:S02]  /*06b0*/  LDG.E R10, desc[UR10][R6.64+0x6800] ;  /* 0x0068000a060a7981 */ /* 0x000ea4000c1e1900 */
[----:B--2---:R-:W-:-:S05]  /*06c0*/  FFMA R13, R8, R10, R19 ;  /* 0x0000000a080d7223 */ /* 0x004fca0000000013 */
[----:B------:R2:W-:Y:S04]  /*06d0*/  STG.E desc[UR10][R4.64], R13 ;  /* 0x0000000d04007986 */ /* 0x0005e8000c10190a */
[----:B------:R-:W1:Y:S04]  /*06e0*/  LDG.E R8, desc[UR10][R14.64+-0x8] ;  /* 0xfffff80a0e087981 */ /* 0x000e68000c1e1900 */
[----:B------:R-:W1:Y:S02]  /*06f0*/  LDG.E R10, desc[UR10][R6.64+0x7000] ;  /* 0x0070000a060a7981 */ /* 0x000e64000c1e1900 */
[----:B-1----:R-:W-:-:S05]  /*0700*/  FFMA R9, R8, R10, R13 ;  /* 0x0000000a08097223 */ /* 0x002fca000000000d */
[----:B------:R1:W-:Y:S04]  /*0710*/  STG.E desc[UR10][R4.64], R9 ;  /* 0x0000000904007986 */ /* 0x0003e8000c10190a */
[----:B------:R-:W3:Y:S04]  /*0720*/  LDG.E R8, desc[UR10][R14.64+-0x4] ;  /* 0xfffffc0a0e087981 */ /* 0x000ee8000c1e1900 */
[----:B------:R-:W3:Y:S02]  /*0730*/  LDG.E R10, desc[UR10][R6.64+0x7800] ;  /* 0x0078000a060a7981 */ /* 0x000ee4000c1e1900 */
[----:B---3--:R-:W-:-:S05]  /*0740*/  FFMA R17, R8, R10, R9 ;  /* 0x0000000a08117223 */ /* 0x008fca0000000009 */
[----:B------:R3:W-:Y:S04]  /*0750*/  STG.E desc[UR10][R4.64], R17 ;  /* 0x0000001104007986 */ /* 0x0007e8000c10190a */
[----:B------:R-:W2:Y:S04]  /*0760*/  LDG.E R8, desc[UR10][R14.64] ;  /* 0x0000000a0e087981 */ /* 0x000ea8000c1e1900 */
[----:B------:R-:W2:Y:S02]  /*0770*/  LDG.E R10, desc[UR10][R6.64+0x8000] ;  /* 0x0080000a060a7981 */ /* 0x000ea4000c1e1900 */
[----:B--2---:R-:W-:-:S05]  /*0780*/  FFMA R13, R8, R10, R17 ;  /* 0x0000000a080d7223 */ /* 0x004fca0000000011 */
[----:B------:R2:W-:Y:S04]  /*0790*/  STG.E desc[UR10][R4.64], R13 ;  /* 0x0000000d04007986 */ /* 0x0005e8000c10190a */
[----:B------:R-:W4:Y:S04]  /*07a0*/  LDG.E R8, desc[UR10][R14.64+0x4] ;  /* 0x0000040a0e087981 */ /* 0x000f28000c1e1900 */
[----:B------:R-:W4:Y:S02]  /*07b0*/  LDG.E R10, desc[UR10][R6.64+0x8800] ;  /* 0x0088000a060a7981 */ /* 0x000f24000c1e1900 */
[----:B----4-:R-:W-:-:S05]  /*07c0*/  FFMA R19, R8, R10, R13 ;  /* 0x0000000a08137223 */ /* 0x010fca000000000d */
[----:B------:R-:W-:Y:S04]  /*07d0*/  STG.E desc[UR10][R4.64], R19 ;  /* 0x0000001304007986 */ /* 0x000fe8000c10190a */
[----:B------:R-:W3:Y:S04]  /*07e0*/  LDG.E R8, desc[UR10][R14.64+0x8] ;  /* 0x0000080a0e087981 */ /* 0x000ee8000c1e1900 */
[----:B-1----:R-:W3:Y:S02]  /*07f0*/  LDG.E R9, desc[UR10][R6.64+0x9000] ;  /* 0x0090000a06097981 */ /* 0x002ee4000c1e1900 */
[----:B---3--:R-:W-:-:S05]  /*0800*/  FFMA R17, R8, R9, R19 ;  /* 0x0000000908117223 */ /* 0x008fca0000000013 */
[----:B------:R1:W-:Y:S04]  /*0810*/  STG.E desc[UR10][R4.64], R17 ;  /* 0x0000001104007986 */ /* 0x0003e8000c10190a */
[----:B------:R-:W3:Y:S04]  /*0820*/  LDG.E R8, desc[UR10][R14.64+0xc] ;  /* 0x00000c0a0e087981 */ /* 0x000ee8000c1e1900 */
[----:B------:R-:W3:Y:S01]  /*0830*/  LDG.E R9, desc[UR10][R6.64+0x9800] ;  /* 0x0098000a06097981 */ /* 0x000ee2000c1e1900 */
[----:B--2---:R-:W-:Y:S01]  /*0840*/  IADD3 R13, PT, PT, R11, 0x18, RZ ;  /* 0x000000180b0d7810 */ /* 0x004fe20007ffe0ff */
[----:B---3--:R-:W-:-:S04]  /*0850*/  FFMA R21, R8, R9, R17 ;  /* 0x0000000908157223 */ /* 0x008fc80000000011 */
[----:B------:R-:W-:Y:S01]  /*0860*/  IMAD.WIDE R8, R13, 0x4, R2 ;  /* 0x000000040d087825 */ /* 0x000fe200078e0202 */
        /* <DEDUP_REMOVED lines=25> */
[----:B------:R-:W4:Y:S04]  /*0a00*/  LDG.E R10, desc[UR10][R8.64+0x8] ;  /* 0x0000080a080a7981 */ /* 0x000f28000c1e1900 */
[----:B------:R-:W4:Y:S02]  /*0a10*/  LDG.E R12, desc[UR10][R6.64+0xd000] ;  /* 0x00d0000a060c7981 */ /* 0x000f24000c1e1900 */
[----:B----4-:R-:W-:-:S05]  /*0a20*/  FFMA R19, R10, R12, R17 ;  /* 0x0000000c0a137223 */ /* 0x010fca0000000011 */
[----:B------:R1:W-:Y:S04]  /*0a30*/  STG.E desc[UR10][R4.64], R19 ;  /* 0x0000001304007986 */ /* 0x0003e8000c10190a */
[----:B------:R-:W4:Y:S04]  /*0a40*/  LDG.E R10, desc[UR10][R8.64+0xc] ;  /* 0x00000c0a080a7981 */ /* 0x000f28000c1e1900 */
[----:B--2---:R2:W4:Y:S01]  /*0a50*/  LDG.E R13, desc[UR10][R6.64+0xd800] ;  /* 0x00d8000a060d7981 */ /* 0x004522000c1e1900 */
[----:B------:R-:W-:-:S04]  /*0a60*/  UIADD3 UR5, UPT, UPT, UR5, 0x20, URZ ;  /* 0x0000002005057890 */ /* 0x000fc8000fffe0ff */
[----:B------:R-:W-:Y:S01]  /*0a70*/  UISETP.NE.AND UP0, UPT, UR5, 0x200, UPT ;  /* 0x000002000500788c */ /* 0x000fe2000bf05270 */
[----:B------:R-:W-:Y:S02]  /*0a80*/  IADD3 R11, PT, PT, R11, 0x20, RZ ;  /* 0x000000200b0b7810 */ /* 0x000fe40007ffe0ff */
[----:B--2---:R-:W-:-:S04]  /*0a90*/  IADD3 R6, P0, PT, R6, 0x10000, RZ ;  /* 0x0001000006067810 */ /* 0x004fc80007f1e0ff */
[----:B---3--:R-:W-:Y:S01]  /*0aa0*/  IADD3.X R15, PT, PT, RZ, R7, RZ, P0, !PT ;  /* 0x00000007ff0f7210 */ /* 0x008fe200007fe4ff */
[----:B----4-:R-:W-:-:S05]  /*0ab0*/  FFMA R13, R10, R13, R19 ;  /* 0x0000000d0a0d7223 */ /* 0x010fca0000000013 */
[----:B------:R1:W-:Y:S01]  /*0ac0*/  STG.E desc[UR10][R4.64], R13 ;  /* 0x0000000d04007986 */ /* 0x0003e2000c10190a */
[----:B------:R-:W-:Y:S05]  /*0ad0*/  BRA.U UP0, `(.L_x_0) ;  /* 0xfffffff500c87547 */ /* 0x000fea000b83ffff */
[----:B------:R-:W-:Y:S05]  /*0ae0*/  BRA.U UP1, `(.L_x_1) ;  /* 0xfffffff501887547 */ /* 0x000fea000b83ffff */
[----:B------:R-:W-:Y:S05]  /*0af0*/  EXIT ;  /* 0x000000000000794d */ /* 0x000fea0003800000 */
.L_x_2:
[----:B------:R-:W-:-:S00]  /*0b00*/  BRA `(.L_x_2) ;  /* 0xfffffffc00fc7947 */ /* 0x000fc0000383ffff */
[----:B------:R-:W-:-:S00]  /*0b10*/  NOP ;  /* 0x0000000000007918 */ /* 0x000fc00000000000 */
        /* <DEDUP_REMOVED lines=14> */
.L_x_3:


//--------------------- .nv.shared.reserved.0     --------------------------
	.section	.nv.shared.reserved.0,"aw",@nobits
	.weak		__nv_reservedSMEM_offset_0_alias
	.size		__nv_reservedSMEM_offset_0_alias, 0, 64
	.other		__nv_reservedSMEM_offset_0_alias,@"STO_CUDA_RESERVED_SHARED STV_DEFAULT"
__nv_reservedSMEM_offset_0_alias:
	.zero		0
	.zero		64


//--------------------- .nv.constant0._Z14matmul_forwardPfS_S_ --------------------------
	.section	.nv.constant0._Z14matmul_forwardPfS_S_,"a",@progbits
	.sectionflags	@""
	.align	4
.nv.constant0._Z14matmul_forwardPfS_S_:
	.zero		920


//--------------------- SYMBOLS --------------------------

	.type		.nv.reservedSmem.offset0,@object
	.size		.nv.reservedSmem.offset0,0x4
